//
// Generated by NVIDIA NVVM Compiler
//
// Compiler Build ID: CL-36424714
// Cuda compilation tools, release 13.0, V13.0.88
// Based on NVVM 20.0.0
//

.version 9.0
.target sm_100
.address_size 64

	// .globl	_Z13evolve_kernelPhS_
.const .align 4 .u32 N2;
.const .align 4 .u32 Nm;
.const .align 4 .u32 N1;
.const .align 4 .u32 R;

.visible .entry _Z13evolve_kernelPhS_(
	.param .u64 .ptr .align 1 _Z13evolve_kernelPhS__param_0,
	.param .u64 .ptr .align 1 _Z13evolve_kernelPhS__param_1
)
{
	.reg .pred 	%p<10>;
	.reg .b16 	%rs<3>;
	.reg .b32 	%r<120>;
	.reg .b64 	%rd<62>;

	ld.param.u64 	%rd3, [_Z13evolve_kernelPhS__param_0];
	ld.param.u64 	%rd2, [_Z13evolve_kernelPhS__param_1];
	cvta.to.global.u64 	%rd4, %rd3;
	mov.u32 	%r2, %ctaid.x;
	mov.u32 	%r3, %ntid.x;
	mov.u32 	%r4, %tid.x;
	mad.lo.s32 	%r5, %r2, %r3, %r4;
	cvt.u64.u32 	%rd1, %r5;
	ld.const.u32 	%r6, [Nm];
	and.b32  	%r7, %r6, %r5;
	ld.const.u32 	%r8, [R];
	shr.u64 	%rd5, %rd1, %r8;
	cvt.u32.u64 	%r9, %rd5;
	and.b32  	%r10, %r6, %r9;
	shr.u64 	%rd6, %rd5, %r8;
	cvt.u32.u64 	%r11, %rd6;
	ld.const.u32 	%r12, [N1];
	add.s32 	%r13, %r12, -1;
	add.s32 	%r14, %r13, %r11;
	and.b32  	%r15, %r14, %r6;
	ld.const.u32 	%r16, [N2];
	mul.lo.s32 	%r17, %r15, %r16;
	mul.lo.s32 	%r18, %r16, %r11;
	add.s32 	%r19, %r11, 1;
	and.b32  	%r20, %r19, %r6;
	mul.lo.s32 	%r21, %r20, %r16;
	add.s32 	%r22, %r13, %r10;
	and.b32  	%r23, %r22, %r6;
	mul.lo.s32 	%r24, %r23, %r12;
	mul.lo.s32 	%r25, %r10, %r12;
	add.s32 	%r26, %r10, 1;
	and.b32  	%r27, %r26, %r6;
	mul.lo.s32 	%r28, %r27, %r12;
	add.s32 	%r29, %r13, %r7;
	and.b32  	%r30, %r29, %r6;
	add.s32 	%r31, %r7, 1;
	and.b32  	%r32, %r6, %r31;
	add.s32 	%r33, %r30, %r24;
	add.s32 	%r34, %r33, %r17;
	cvt.s64.s32 	%rd7, %r34;
	add.s64 	%rd8, %rd4, %rd7;
	ld.global.u8 	%r35, [%rd8];
	add.s32 	%r36, %r33, %r18;
	cvt.s64.s32 	%rd9, %r36;
	add.s64 	%rd10, %rd4, %rd9;
	ld.global.u8 	%r37, [%rd10];
	add.s32 	%r38, %r37, %r35;
	add.s32 	%r39, %r33, %r21;
	cvt.s64.s32 	%rd11, %r39;
	add.s64 	%rd12, %rd4, %rd11;
	ld.global.u8 	%r40, [%rd12];
	add.s32 	%r41, %r38, %r40;
	add.s32 	%r42, %r30, %r25;
	add.s32 	%r43, %r42, %r17;
	cvt.s64.s32 	%rd13, %r43;
	add.s64 	%rd14, %rd4, %rd13;
	ld.global.u8 	%r44, [%rd14];
	add.s32 	%r45, %r41, %r44;
	add.s32 	%r46, %r42, %r18;
	cvt.s64.s32 	%rd15, %r46;
	add.s64 	%rd16, %rd4, %rd15;
	ld.global.u8 	%r47, [%rd16];
	add.s32 	%r48, %r45, %r47;
	add.s32 	%r49, %r42, %r21;
	cvt.s64.s32 	%rd17, %r49;
	add.s64 	%rd18, %rd4, %rd17;
	ld.global.u8 	%r50, [%rd18];
	add.s32 	%r51, %r48, %r50;
	add.s32 	%r52, %r30, %r28;
	add.s32 	%r53, %r52, %r17;
	cvt.s64.s32 	%rd19, %r53;
	add.s64 	%rd20, %rd4, %rd19;
	ld.global.u8 	%r54, [%rd20];
	add.s32 	%r55, %r51, %r54;
	add.s32 	%r56, %r52, %r18;
	cvt.s64.s32 	%rd21, %r56;
	add.s64 	%rd22, %rd4, %rd21;
	ld.global.u8 	%r57, [%rd22];
	add.s32 	%r58, %r55, %r57;
	add.s32 	%r59, %r52, %r21;
	cvt.s64.s32 	%rd23, %r59;
	add.s64 	%rd24, %rd4, %rd23;
	ld.global.u8 	%r60, [%rd24];
	add.s32 	%r61, %r58, %r60;
	add.s32 	%r62, %r24, %r7;
	add.s32 	%r63, %r62, %r17;
	cvt.s64.s32 	%rd25, %r63;
	add.s64 	%rd26, %rd4, %rd25;
	ld.global.u8 	%r64, [%rd26];
	add.s32 	%r65, %r61, %r64;
	add.s32 	%r66, %r62, %r18;
	cvt.s64.s32 	%rd27, %r66;
	add.s64 	%rd28, %rd4, %rd27;
	ld.global.u8 	%r67, [%rd28];
	add.s32 	%r68, %r65, %r67;
	add.s32 	%r69, %r62, %r21;
	cvt.s64.s32 	%rd29, %r69;
	add.s64 	%rd30, %rd4, %rd29;
	ld.global.u8 	%r70, [%rd30];
	add.s32 	%r71, %r68, %r70;
	add.s32 	%r72, %r25, %r7;
	add.s32 	%r73, %r17, %r72;
	cvt.s64.s32 	%rd31, %r73;
	add.s64 	%rd32, %rd4, %rd31;
	ld.global.u8 	%r74, [%rd32];
	add.s32 	%r75, %r71, %r74;
	add.s32 	%r76, %r21, %r72;
	cvt.s64.s32 	%rd33, %r76;
	add.s64 	%rd34, %rd4, %rd33;
	ld.global.u8 	%r77, [%rd34];
	add.s32 	%r78, %r75, %r77;
	add.s32 	%r79, %r28, %r7;
	add.s32 	%r80, %r79, %r17;
	cvt.s64.s32 	%rd35, %r80;
	add.s64 	%rd36, %rd4, %rd35;
	ld.global.u8 	%r81, [%rd36];
	add.s32 	%r82, %r78, %r81;
	add.s32 	%r83, %r79, %r18;
	cvt.s64.s32 	%rd37, %r83;
	add.s64 	%rd38, %rd4, %rd37;
	ld.global.u8 	%r84, [%rd38];
	add.s32 	%r85, %r82, %r84;
	add.s32 	%r86, %r79, %r21;
	cvt.s64.s32 	%rd39, %r86;
	add.s64 	%rd40, %rd4, %rd39;
	ld.global.u8 	%r87, [%rd40];
	add.s32 	%r88, %r85, %r87;
	add.s32 	%r89, %r32, %r24;
	add.s32 	%r90, %r89, %r17;
	cvt.s64.s32 	%rd41, %r90;
	add.s64 	%rd42, %rd4, %rd41;
	ld.global.u8 	%r91, [%rd42];
	add.s32 	%r92, %r88, %r91;
	add.s32 	%r93, %r89, %r18;
	cvt.s64.s32 	%rd43, %r93;
	add.s64 	%rd44, %rd4, %rd43;
	ld.global.u8 	%r94, [%rd44];
	add.s32 	%r95, %r92, %r94;
	add.s32 	%r96, %r89, %r21;
	cvt.s64.s32 	%rd45, %r96;
	add.s64 	%rd46, %rd4, %rd45;
	ld.global.u8 	%r97, [%rd46];
	add.s32 	%r98, %r95, %r97;
	add.s32 	%r99, %r32, %r25;
	add.s32 	%r100, %r99, %r17;
	cvt.s64.s32 	%rd47, %r100;
	add.s64 	%rd48, %rd4, %rd47;
	ld.global.u8 	%r101, [%rd48];
	add.s32 	%r102, %r98, %r101;
	add.s32 	%r103, %r99, %r18;
	cvt.s64.s32 	%rd49, %r103;
	add.s64 	%rd50, %rd4, %rd49;
	ld.global.u8 	%r104, [%rd50];
	add.s32 	%r105, %r102, %r104;
	add.s32 	%r106, %r99, %r21;
	cvt.s64.s32 	%rd51, %r106;
	add.s64 	%rd52, %rd4, %rd51;
	ld.global.u8 	%r107, [%rd52];
	add.s32 	%r108, %r105, %r107;
	add.s32 	%r109, %r32, %r28;
	add.s32 	%r110, %r109, %r17;
	cvt.s64.s32 	%rd53, %r110;
	add.s64 	%rd54, %rd4, %rd53;
	ld.global.u8 	%r111, [%rd54];
	add.s32 	%r112, %r108, %r111;
	add.s32 	%r113, %r109, %r18;
	cvt.s64.s32 	%rd55, %r113;
	add.s64 	%rd56, %rd4, %rd55;
	ld.global.u8 	%r114, [%rd56];
	add.s32 	%r115, %r112, %r114;
	add.s32 	%r116, %r109, %r21;
	cvt.s64.s32 	%rd57, %r116;
	add.s64 	%rd58, %rd4, %rd57;
	ld.global.u8 	%r117, [%rd58];
	add.s32 	%r118, %r115, %r117;
	add.s64 	%rd59, %rd4, %rd1;
	ld.global.u8 	%rs1, [%rd59];
	setp.eq.s16 	%p4, %rs1, 1;
	add.s32 	%r119, %r118, -8;
	setp.lt.u32 	%p5, %r119, -3;
	and.pred  	%p6, %p4, %p5;
	mov.pred 	%p9, 0;
	@%p6 bra 	$L__BB0_2;
	setp.ne.s16 	%p7, %rs1, 0;
	setp.eq.s32 	%p8, %r118, 6;
	or.pred  	%p9, %p7, %p8;
$L__BB0_2:
	cvta.to.global.u64 	%rd60, %rd2;
	selp.u16 	%rs2, 1, 0, %p9;
	add.s64 	%rd61, %rd60, %rd1;
	st.global.u8 	[%rd61], %rs2;
	ret;

}


// ===== COMPILED SASS (sm_100) =====

	.target	sm_100

	.elftype	@"ET_EXEC"


//--------------------- .note.nv.tkinfo           --------------------------
	.section	.note.nv.tkinfo,"",@"SHT_NOTE"
	.sectionflags	@"SHF_NOTE_NV_TKINFO"
	.tkinfo
        /*0018*/ 	.word	0x00000002
        /*0030*/ 	.string	""
        /*0030*/ 	.string	"ptxas"
        /*0030*/ 	.string	"Cuda compilation tools, release 13.0, V13.0.88"
        /*0030*/ 	.string	"Build cuda_13.0.r13.0/compiler.36424714_0"
        /*0030*/ 	.string	"-arch sm_100 -m 64 "



//--------------------- .note.nv.cuinfo           --------------------------
	.section	.note.nv.cuinfo,"",@"SHT_NOTE"
	.sectionflags	@"SHF_NOTE_NV_CUINFO"
        /*0018*/ 	.short	0x0002
        /*001a*/ 	.short	0x0064
        /*001c*/ 	.short	0x0082
	.zero		2


//--------------------- .nv.info                  --------------------------
	.section	.nv.info,"",@"SHT_CUDA_INFO"
	.align	4


	//----- nvinfo : EIATTR_REGCOUNT
	.align		4
        /*0000*/ 	.byte	0x04, 0x2f
        /*0002*/ 	.short	(.L_5 - .L_4)
	.align		4
.L_4:
        /*0004*/ 	.word	index@(_Z13evolve_kernelPhS_)
        /*0008*/ 	.word	0x00000020


	//----- nvinfo : EIATTR_FRAME_SIZE
	.align		4
.L_5:
        /*000c*/ 	.byte	0x04, 0x11
        /*000e*/ 	.short	(.L_7 - .L_6)
	.align		4
.L_6:
        /*0010*/ 	.word	index@(_Z13evolve_kernelPhS_)
        /*0014*/ 	.word	0x00000000


	//----- nvinfo : EIATTR_MIN_STACK_SIZE
	.align		4
.L_7:
        /*0018*/ 	.byte	0x04, 0x12
        /*001a*/ 	.short	(.L_9 - .L_8)
	.align		4
.L_8:
        /*001c*/ 	.word	index@(_Z13evolve_kernelPhS_)
        /*0020*/ 	.word	0x00000000
.L_9:


//--------------------- .nv.compat                --------------------------
	.section	.nv.compat,"",@"SHT_CUDA_COMPAT_INFO"
	.align	4
        /*0000*/ 	.byte	0x02, 0x09, 0x00, 0x00, 0x02, 0x02, 0x01, 0x00, 0x02, 0x05, 0x05, 0x00, 0x03, 0x07, 0x01, 0x01
        /*0010*/ 	.byte	0x02, 0x03, 0x00, 0x00, 0x02, 0x06, 0x01, 0x00, 0x04, 0x0b, 0x08, 0x00, 0x09, 0x00, 0x00, 0x00
        /*0020*/ 	.byte	0x00, 0x00, 0x00, 0x00


//--------------------- .nv.info._Z13evolve_kernelPhS_ --------------------------
	.section	.nv.info._Z13evolve_kernelPhS_,"",@"SHT_CUDA_INFO"
	.sectionflags	@""
	.align	4


	//----- nvinfo : EIATTR_CUDA_API_VERSION
	.align		4
        /*0000*/ 	.byte	0x04, 0x37
        /*0002*/ 	.short	(.L_11 - .L_10)
.L_10:
        /*0004*/ 	.word	0x00000082


	//----- nvinfo : EIATTR_KPARAM_INFO
	.align		4
.L_11:
        /*0008*/ 	.byte	0x04, 0x17
        /*000a*/ 	.short	(.L_13 - .L_12)
.L_12:
        /*000c*/ 	.word	0x00000000
        /*0010*/ 	.short	0x0001
        /*0012*/ 	.short	0x0008
        /*0014*/ 	.byte	0x00, 0xf5, 0x21, 0x00


	//----- nvinfo : EIATTR_KPARAM_INFO
	.align		4
.L_13:
        /*0018*/ 	.byte	0x04, 0x17
        /*001a*/ 	.short	(.L_15 - .L_14)
.L_14:
        /*001c*/ 	.word	0x00000000
        /*0020*/ 	.short	0x0000
        /*0022*/ 	.short	0x0000
        /*0024*/ 	.byte	0x00, 0xf5, 0x21, 0x00


	//----- nvinfo : EIATTR_SPARSE_MMA_MASK
	.align		4
.L_15:
        /*0028*/ 	.byte	0x03, 0x50
        /*002a*/ 	.short	0x0000


	//----- nvinfo : EIATTR_MAXREG_COUNT
	.align		4
        /*002c*/ 	.byte	0x03, 0x1b
        /*002e*/ 	.short	0x00ff


	//----- nvinfo : EIATTR_MERCURY_ISA_VERSION
	.align		4
        /*0030*/ 	.byte	0x03, 0x5f
        /*0032*/ 	.short	0x0101


	//----- nvinfo : EIATTR_VRC_CTA_INIT_COUNT
	.align		4
        /*0034*/ 	.byte	0x02, 0x4a
	.zero		1
	.zero		1


	//----- nvinfo : EIATTR_EXIT_INSTR_OFFSETS
	.align		4
        /*0038*/ 	.byte	0x04, 0x1c
        /*003a*/ 	.short	(.L_17 - .L_16)


	//   ....[0]....
.L_16:
        /*003c*/ 	.word	0x00000a50


	//----- nvinfo : EIATTR_CBANK_PARAM_SIZE
	.align		4
.L_17:
        /*0040*/ 	.byte	0x03, 0x19
        /*0042*/ 	.short	0x0010


	//----- nvinfo : EIATTR_PARAM_CBANK
	.align		4
        /*0044*/ 	.byte	0x04, 0x0a
        /*0046*/ 	.short	(.L_19 - .L_18)
	.align		4
.L_18:
        /*0048*/ 	.word	index@(.nv.constant0._Z13evolve_kernelPhS_)
        /*004c*/ 	.short	0x0380
        /*004e*/ 	.short	0x0010


	//----- nvinfo : EIATTR_SW_WAR
	.align		4
.L_19:
        /*0050*/ 	.byte	0x04, 0x36
        /*0052*/ 	.short	(.L_21 - .L_20)
.L_20:
        /*0054*/ 	.word	0x00000008
.L_21:


//--------------------- .nv.callgraph             --------------------------
	.section	.nv.callgraph,"",@"SHT_CUDA_CALLGRAPH"
	.align	4
	.sectionentsize	8
	.align		4
        /*0000*/ 	.word	0x00000000
	.align		4
        /*0004*/ 	.word	0xffffffff
	.align		4
        /*0008*/ 	.word	0x00000000
	.align		4
        /*000c*/ 	.word	0xfffffffe
	.align		4
        /*0010*/ 	.word	0x00000000
	.align		4
        /*0014*/ 	.word	0xfffffffd
	.align		4
        /*0018*/ 	.word	0x00000000
	.align		4
        /*001c*/ 	.word	0xfffffffc


//--------------------- .nv.constant3             --------------------------
	.section	.nv.constant3,"a",@progbits
	.align	4
.nv.constant3:
	.type		N2,@object
	.size		N2,(Nm - N2)
N2:
	.zero		4
	.type		Nm,@object
	.size		Nm,(N1 - Nm)
Nm:
	.zero		4
	.type		N1,@object
	.size		N1,(R - N1)
N1:
	.zero		4
	.type		R,@object
	.size		R,(.L_3 - R)
R:
	.zero		4
.L_3:


//--------------------- .text._Z13evolve_kernelPhS_ --------------------------
	.section	.text._Z13evolve_kernelPhS_,"ax",@progbits
	.align	128
        .global         _Z13evolve_kernelPhS_
        .type           _Z13evolve_kernelPhS_,@function
        .size           _Z13evolve_kernelPhS_,(.L_x_1 - _Z13evolve_kernelPhS_)
        .other          _Z13evolve_kernelPhS_,@"STO_CUDA_ENTRY STV_DEFAULT"
_Z13evolve_kernelPhS_:
.text._Z13evolve_kernelPhS_:
[----:B------:R-:W-:Y:S01]  /*0000*/  LDC R1, c[0x0][0x37c] ;  /* 0x0000df00ff017b82 */ /* 0x000fe20000000800 */
[----:B------:R-:W0:Y:S07]  /*0010*/  S2R R3, SR_TID.X ;  /* 0x0000000000037919 */ /* 0x000e2e0000002100 */
[----:B------:R-:W0:Y:S01]  /*0020*/  S2UR UR4, SR_CTAID.X ;  /* 0x00000000000479c3 */ /* 0x000e220000002500 */
[----:B------:R-:W1:Y:S01]  /*0030*/  LDCU.128 UR8, c[0x3][URZ] ;  /* 0x00c00000ff0877ac */ /* 0x000e620008000c00 */
[----:B------:R-:W2:Y:S06]  /*0040*/  LDCU.64 UR6, c[0x0][0x380] ;  /* 0x00007000ff0677ac */ /* 0x000eac0008000a00 */
[----:B------:R-:W0:Y:S02]  /*0050*/  LDC R2, c[0x0][0x360] ;  /* 0x0000d800ff027b82 */ /* 0x000e240000000800 */
[----:B0-----:R-:W-:Y:S01]  /*0060*/  IMAD R2, R2, UR4, R3 ;  /* 0x0000000402027c24 */ /* 0x001fe2000f8e0203 */
[----:B-1----:R-:W-:-:S04]  /*0070*/  UIADD3 UR4, UPT, UPT, UR10, -0x1, URZ ;  /* 0xffffffff0a047890 */ /* 0x002fc8000fffe0ff */
[C---:B------:R-:W-:Y:S02]  /*0080*/  SHF.R.U64 R17, R2.reuse, UR11, RZ ;  /* 0x0000000b02117c19 */ /* 0x040fe400080012ff */
[----:B------:R-:W-:Y:S02]  /*0090*/  LOP3.LUT R7, R2, UR9, RZ, 0xc0, !PT ;  /* 0x0000000902077c12 */ /* 0x000fe4000f8ec0ff */
[C---:B------:R-:W-:Y:S02]  /*00a0*/  LOP3.LUT R16, R17.reuse, UR9, RZ, 0xc0, !PT ;  /* 0x0000000911107c12 */ /* 0x040fe4000f8ec0ff */
[----:B------:R-:W-:Y:S01]  /*00b0*/  SHF.R.U64 R17, R17, UR11, RZ ;  /* 0x0000000b11117c19 */ /* 0x000fe200080012ff */
[----:B------:R-:W-:Y:S02]  /*00c0*/  VIADD R9, R7, UR4 ;  /* 0x0000000407097c36 */ /* 0x000fe40008000000 */
[----:B------:R-:W-:Y:S02]  /*00d0*/  VIADD R18, R16, UR4 ;  /* 0x0000000410127c36 */ /* 0x000fe40008000000 */
[----:B------:R-:W-:Y:S01]  /*00e0*/  VIADD R27, R17, UR4 ;  /* 0x00000004111b7c36 */ /* 0x000fe20008000000 */
[----:B------:R-:W-:Y:S01]  /*00f0*/  LOP3.LUT R9, R9, UR9, RZ, 0xc0, !PT ;  /* 0x0000000909097c12 */ /* 0x000fe2000f8ec0ff */
[----:B------:R-:W-:Y:S01]  /*0100*/  VIADD R19, R17, 0x1 ;  /* 0x0000000111137836 */ /* 0x000fe20000000000 */
[----:B------:R-:W-:Y:S01]  /*0110*/  LOP3.LUT R18, R18, UR9, RZ, 0xc0, !PT ;  /* 0x0000000912127c12 */ /* 0x000fe2000f8ec0ff */
[----:B------:R-:W0:Y:S01]  /*0120*/  LDCU.64 UR4, c[0x0][0x358] ;  /* 0x00006b00ff0477ac */ /* 0x000e220008000a00 */
[----:B------:R-:W-:-:S02]  /*0130*/  LOP3.LUT R27, R27, UR9, RZ, 0xc0, !PT ;  /* 0x000000091b1b7c12 */ /* 0x000fc4000f8ec0ff */
[----:B------:R-:W-:Y:S01]  /*0140*/  LOP3.LUT R19, R19, UR9, RZ, 0xc0, !PT ;  /* 0x0000000913137c12 */ /* 0x000fe2000f8ec0ff */
[----:B------:R-:W-:-:S04]  /*0150*/  IMAD R0, R18, UR10, R9 ;  /* 0x0000000a12007c24 */ /* 0x000fc8000f8e0209 */
[--C-:B------:R-:W-:Y:S02]  /*0160*/  IMAD R3, R27, UR8, R0.reuse ;  /* 0x000000081b037c24 */ /* 0x100fe4000f8e0200 */
[--C-:B------:R-:W-:Y:S02]  /*0170*/  IMAD R5, R17, UR8, R0.reuse ;  /* 0x0000000811057c24 */ /* 0x100fe4000f8e0200 */
[----:B------:R-:W-:Y:S01]  /*0180*/  IMAD R0, R19, UR8, R0 ;  /* 0x0000000813007c24 */ /* 0x000fe2000f8e0200 */
[----:B--2---:R-:W-:Y:S02]  /*0190*/  IADD3 R14, P0, PT, R3, UR6, RZ ;  /* 0x00000006030e7c10 */ /* 0x004fe4000ff1e0ff */
[C---:B------:R-:W-:Y:S02]  /*01a0*/  IADD3 R4, P1, PT, R5.reuse, UR6, RZ ;  /* 0x0000000605047c10 */ /* 0x040fe4000ff3e0ff */
[----:B------:R-:W-:Y:S02]  /*01b0*/  IADD3 R12, P2, PT, R0, UR6, RZ ;  /* 0x00000006000c7c10 */ /* 0x000fe4000ff5e0ff */
[----:B------:R-:W-:-:S02]  /*01c0*/  LEA.HI.X.SX32 R5, R5, UR7, 0x1, P1 ;  /* 0x0000000705057c11 */ /* 0x000fc400088f0eff */
[----:B------:R-:W-:Y:S02]  /*01d0*/  LEA.HI.X.SX32 R15, R3, UR7, 0x1, P0 ;  /* 0x00000007030f7c11 */ /* 0x000fe400080f0eff */
[----:B------:R-:W-:Y:S02]  /*01e0*/  LEA.HI.X.SX32 R13, R0, UR7, 0x1, P2 ;  /* 0x00000007000d7c11 */ /* 0x000fe400090f0eff */
[----:B0-----:R0:W2:Y:S04]  /*01f0*/  LDG.E.U8 R5, desc[UR4][R4.64] ;  /* 0x0000000404057981 */ /* 0x0010a8000c1e1100 */
[----:B------:R1:W2:Y:S04]  /*0200*/  LDG.E.U8 R8, desc[UR4][R14.64] ;  /* 0x000000040e087981 */ /* 0x0002a8000c1e1100 */
[----:B------:R3:W2:Y:S01]  /*0210*/  LDG.E.U8 R26, desc[UR4][R12.64] ;  /* 0x000000040c1a7981 */ /* 0x0006a2000c1e1100 */
[----:B------:R-:W-:-:S04]  /*0220*/  IMAD R6, R16, UR10, R9 ;  /* 0x0000000a10067c24 */ /* 0x000fc8000f8e0209 */
[--C-:B------:R-:W-:Y:S02]  /*0230*/  IMAD R0, R27, UR8, R6.reuse ;  /* 0x000000081b007c24 */ /* 0x100fe4000f8e0206 */
[----:B------:R-:W-:-:S03]  /*0240*/  IMAD R3, R17, UR8, R6 ;  /* 0x0000000811037c24 */ /* 0x000fc6000f8e0206 */
[C---:B------:R-:W-:Y:S02]  /*0250*/  IADD3 R10, P0, PT, R0.reuse, UR6, RZ ;  /* 0x00000006000a7c10 */ /* 0x040fe4000ff1e0ff */
[C---:B------:R-:W-:Y:S02]  /*0260*/  IADD3 R24, P1, PT, R3.reuse, UR6, RZ ;  /* 0x0000000603187c10 */ /* 0x040fe4000ff3e0ff */
[----:B------:R-:W-:Y:S02]  /*0270*/  LEA.HI.X.SX32 R11, R0, UR7, 0x1, P0 ;  /* 0x00000007000b7c11 */ /* 0x000fe400080f0eff */
[----:B------:R-:W-:-:S03]  /*0280*/  LEA.HI.X.SX32 R25, R3, UR7, 0x1, P1 ;  /* 0x0000000703197c11 */ /* 0x000fc600088f0eff */
[----:B------:R4:W5:Y:S04]  /*0290*/  LDG.E.U8 R3, desc[UR4][R10.64] ;  /* 0x000000040a037981 */ /* 0x000968000c1e1100 */
[----:B------:R-:W5:Y:S01]  /*02a0*/  LDG.E.U8 R24, desc[UR4][R24.64] ;  /* 0x0000000418187981 */ /* 0x000f62000c1e1100 */
[----:B------:R-:W-:Y:S02]  /*02b0*/  VIADD R0, R16, 0x1 ;  /* 0x0000000110007836 */ /* 0x000fe40000000000 */
[----:B0-----:R-:W-:Y:S02]  /*02c0*/  VIADD R4, R7, 0x1 ;  /* 0x0000000107047836 */ /* 0x001fe40000000000 */
[----:B-1----:R-:W-:Y:S01]  /*02d0*/  IMAD R15, R19, UR8, R6 ;  /* 0x00000008130f7c24 */ /* 0x002fe2000f8e0206 */
[----:B------:R-:W-:-:S02]  /*02e0*/  LOP3.LUT R28, R0, UR9, RZ, 0xc0, !PT ;  /* 0x00000009001c7c12 */ /* 0x000fc4000f8ec0ff */
[----:B---3--:R-:W-:Y:S01]  /*02f0*/  LOP3.LUT R13, R4, UR9, RZ, 0xc0, !PT ;  /* 0x00000009040d7c12 */ /* 0x008fe2000f8ec0ff */
[----:B------:R-:W-:Y:S01]  /*0300*/  IMAD R4, R16, UR10, R7 ;  /* 0x0000000a10047c24 */ /* 0x000fe2000f8e0207 */
[----:B------:R-:W-:Y:S01]  /*0310*/  IADD3 R14, P0, PT, R15, UR6, RZ ;  /* 0x000000060f0e7c10 */ /* 0x000fe2000ff1e0ff */
[----:B------:R-:W-:Y:S02]  /*0320*/  IMAD R22, R28, UR10, R9 ;  /* 0x0000000a1c167c24 */ /* 0x000fe4000f8e0209 */
[--C-:B------:R-:W-:Y:S01]  /*0330*/  IMAD R9, R19, UR8, R4.reuse ;  /* 0x0000000813097c24 */ /* 0x100fe2000f8e0204 */
[----:B------:R-:W-:Y:S01]  /*0340*/  LEA.HI.X.SX32 R15, R15, UR7, 0x1, P0 ;  /* 0x000000070f0f7c11 */ /* 0x000fe200080f0eff */
[C---:B------:R-:W-:Y:S02]  /*0350*/  IMAD R0, R27.reuse, UR8, R4 ;  /* 0x000000081b007c24 */ /* 0x040fe4000f8e0204 */
[--C-:B------:R-:W-:Y:S01]  /*0360*/  IMAD R21, R27, UR8, R22.reuse ;  /* 0x000000081b157c24 */ /* 0x100fe2000f8e0216 */
[C---:B----4-:R-:W-:Y:S01]  /*0370*/  IADD3 R10, P0, PT, R9.reuse, UR6, RZ ;  /* 0x00000006090a7c10 */ /* 0x050fe2000ff1e0ff */
[--C-:B------:R-:W-:Y:S01]  /*0380*/  IMAD R6, R18, UR10, R7.reuse ;  /* 0x0000000a12067c24 */ /* 0x100fe2000f8e0207 */
[----:B------:R-:W-:Y:S01]  /*0390*/  IADD3 R12, P1, PT, R0, UR6, RZ ;  /* 0x00000006000c7c10 */ /* 0x000fe2000ff3e0ff */
[----:B------:R-:W-:Y:S01]  /*03a0*/  IMAD R4, R28, UR10, R7 ;  /* 0x0000000a1c047c24 */ /* 0x000fe2000f8e0207 */
[----:B------:R-:W-:Y:S01]  /*03b0*/  LEA.HI.X.SX32 R11, R9, UR7, 0x1, P0 ;  /* 0x00000007090b7c11 */ /* 0x000fe200080f0eff */
[----:B------:R-:W-:Y:S01]  /*03c0*/  IMAD R7, R17, UR8, R22 ;  /* 0x0000000811077c24 */ /* 0x000fe2000f8e0216 */
[----:B------:R-:W-:Y:S01]  /*03d0*/  IADD3 R20, P0, PT, R21, UR6, RZ ;  /* 0x0000000615147c10 */ /* 0x000fe2000ff1e0ff */
[----:B------:R-:W-:-:S02]  /*03e0*/  IMAD R16, R16, UR10, R13 ;  /* 0x0000000a10107c24 */ /* 0x000fc4000f8e020d */
[--C-:B------:R-:W-:Y:S02]  /*03f0*/  IMAD R18, R18, UR10, R13.reuse ;  /* 0x0000000a12127c24 */ /* 0x100fe4000f8e020d */
[----:B------:R-:W-:Y:S01]  /*0400*/  IMAD R28, R28, UR10, R13 ;  /* 0x0000000a1c1c7c24 */ /* 0x000fe2000f8e020d */
[----:B------:R-:W-:Y:S01]  /*0410*/  LEA.HI.X.SX32 R13, R0, UR7, 0x1, P1 ;  /* 0x00000007000d7c11 */ /* 0x000fe200088f0eff */
[----:B------:R-:W-:Y:S01]  /*0420*/  IMAD R9, R19, UR8, R22 ;  /* 0x0000000813097c24 */ /* 0x000fe2000f8e0216 */
[----:B------:R-:W-:Y:S01]  /*0430*/  IADD3 R22, P1, PT, R7, UR6, RZ ;  /* 0x0000000607167c10 */ /* 0x000fe2000ff3e0ff */
[----:B------:R0:W3:Y:S01]  /*0440*/  LDG.E.U8 R0, desc[UR4][R14.64] ;  /* 0x000000040e007981 */ /* 0x0000e2000c1e1100 */
[----:B------:R-:W-:-:S03]  /*0450*/  LEA.HI.X.SX32 R21, R21, UR7, 0x1, P0 ;  /* 0x0000000715157c11 */ /* 0x000fc600080f0eff */
[----:B------:R1:W4:Y:S01]  /*0460*/  LDG.E.U8 R11, desc[UR4][R10.64] ;  /* 0x000000040a0b7981 */ /* 0x000322000c1e1100 */
[----:B------:R-:W-:Y:S01]  /*0470*/  LEA.HI.X.SX32 R23, R7, UR7, 0x1, P1 ;  /* 0x0000000707177c11 */ /* 0x000fe200088f0eff */
[----:B------:R-:W-:Y:S02]  /*0480*/  IMAD R7, R17, UR8, R6 ;  /* 0x0000000811077c24 */ /* 0x000fe4000f8e0206 */
[----:B------:R1:W3:Y:S01]  /*0490*/  LDG.E.U8 R25, desc[UR4][R20.64] ;  /* 0x0000000414197981 */ /* 0x0002e2000c1e1100 */
[----:B0-----:R-:W-:-:S03]  /*04a0*/  IADD3 R14, P0, PT, R9, UR6, RZ ;  /* 0x00000006090e7c10 */ /* 0x001fc6000ff1e0ff */
[----:B------:R-:W4:Y:S01]  /*04b0*/  LDG.E.U8 R23, desc[UR4][R22.64] ;  /* 0x0000000416177981 */ /* 0x000f22000c1e1100 */
[--C-:B-1----:R-:W-:Y:S01]  /*04c0*/  IMAD R10, R27, UR8, R6.reuse ;  /* 0x000000081b0a7c24 */ /* 0x102fe2000f8e0206 */
[----:B------:R-:W-:Y:S01]  /*04d0*/  LEA.HI.X.SX32 R15, R9, UR7, 0x1, P0 ;  /* 0x00000007090f7c11 */ /* 0x000fe200080f0eff */
[----:B------:R-:W-:Y:S01]  /*04e0*/  IMAD R9, R19, UR8, R6 ;  /* 0x0000000813097c24 */ /* 0x000fe2000f8e0206 */
[C---:B------:R-:W-:Y:S01]  /*04f0*/  IADD3 R6, P1, PT, R7.reuse, UR6, RZ ;  /* 0x0000000607067c10 */ /* 0x040fe2000ff3e0ff */
[----:B------:R-:W4:Y:S01]  /*0500*/  LDG.E.U8 R12, desc[UR4][R12.64] ;  /* 0x000000040c0c7981 */ /* 0x000f22000c1e1100 */
[C---:B------:R-:W-:Y:S02]  /*0510*/  IADD3 R20, P0, PT, R10.reuse, UR6, RZ ;  /* 0x000000060a147c10 */ /* 0x040fe4000ff1e0ff */
[----:B------:R-:W-:Y:S01]  /*0520*/  LEA.HI.X.SX32 R7, R7, UR7, 0x1, P1 ;  /* 0x0000000707077c11 */ /* 0x000fe200088f0eff */
[----:B------:R-:W4:Y:S01]  /*0530*/  LDG.E.U8 R22, desc[UR4][R14.64] ;  /* 0x000000040e167981 */ /* 0x000f22000c1e1100 */
[----:B------:R-:W-:-:S06]  /*0540*/  LEA.HI.X.SX32 R21, R10, UR7, 0x1, P0 ;  /* 0x000000070a157c11 */ /* 0x000fcc00080f0eff */
[----:B------:R-:W4:Y:S04]  /*0550*/  LDG.E.U8 R21, desc[UR4][R20.64] ;  /* 0x0000000414157981 */ /* 0x000f28000c1e1100 */
[----:B------:R0:W4:Y:S02]  /*0560*/  LDG.E.U8 R20, desc[UR4][R6.64] ;  /* 0x0000000406147981 */ /* 0x000124000c1e1100 */
[----:B0-----:R-:W-:Y:S02]  /*0570*/  IMAD R6, R17, UR8, R4 ;  /* 0x0000000811067c24 */ /* 0x001fe4000f8e0204 */
[--C-:B------:R-:W-:Y:S02]  /*0580*/  IMAD R7, R27, UR8, R18.reuse ;  /* 0x000000081b077c24 */ /* 0x100fe4000f8e0212 */
[----:B------:R-:W-:-:S02]  /*0590*/  IMAD R29, R17, UR8, R18 ;  /* 0x00000008111d7c24 */ /* 0x000fc4000f8e0212 */
[----:B------:R-:W-:Y:S01]  /*05a0*/  IMAD R18, R19, UR8, R18 ;  /* 0x0000000813127c24 */ /* 0x000fe2000f8e0212 */
[----:B--2---:R-:W-:Y:S01]  /*05b0*/  IADD3 R26, PT, PT, R26, R5, R8 ;  /* 0x000000051a1a7210 */ /* 0x004fe20007ffe008 */
[----:B------:R-:W-:Y:S01]  /*05c0*/  IMAD R5, R27, UR8, R4 ;  /* 0x000000081b057c24 */ /* 0x000fe2000f8e0204 */
[----:B------:R-:W-:-:S04]  /*05d0*/  IADD3 R8, P0, PT, R9, UR6, RZ ;  /* 0x0000000609087c10 */ /* 0x000fc8000ff1e0ff */
[----:B------:R-:W-:Y:S02]  /*05e0*/  LEA.HI.X.SX32 R9, R9, UR7, 0x1, P0 ;  /* 0x0000000709097c11 */ /* 0x000fe400080f0eff */
[----:B------:R-:W-:-:S03]  /*05f0*/  IADD3 R14, P1, PT, R5, UR6, RZ ;  /* 0x00000006050e7c10 */ /* 0x000fc6000ff3e0ff */
[----:B------:R0:W2:Y:S01]  /*0600*/  LDG.E.U8 R13, desc[UR4][R8.64] ;  /* 0x00000004080d7981 */ /* 0x0000a2000c1e1100 */
[----:B------:R-:W-:Y:S01]  /*0610*/  LEA.HI.X.SX32 R15, R5, UR7, 0x1, P1 ;  /* 0x00000007050f7c11 */ /* 0x000fe200088f0eff */
[----:B------:R-:W-:-:S04]  /*0620*/  IMAD R5, R19, UR8, R4 ;  /* 0x0000000813057c24 */ /* 0x000fc8000f8e0204 */
[----:B------:R1:W2:Y:S01]  /*0630*/  LDG.E.U8 R10, desc[UR4][R14.64] ;  /* 0x000000040e0a7981 */ /* 0x0002a2000c1e1100 */
[C---:B0-----:R-:W-:Y:S02]  /*0640*/  IADD3 R8, P0, PT, R6.reuse, UR6, RZ ;  /* 0x0000000606087c10 */ /* 0x041fe4000ff1e0ff */
[----:B------:R-:W-:Y:S02]  /*0650*/  IADD3 R4, P1, PT, R5, UR6, RZ ;  /* 0x0000000605047c10 */ /* 0x000fe4000ff3e0ff */
[----:B------:R-:W-:Y:S02]  /*0660*/  LEA.HI.X.SX32 R9, R6, UR7, 0x1, P0 ;  /* 0x0000000706097c11 */ /* 0x000fe400080f0eff */
[----:B------:R-:W-:Y:S02]  /*0670*/  IADD3 R6, P0, PT, R7, UR6, RZ ;  /* 0x0000000607067c10 */ /* 0x000fe4000ff1e0ff */
[----:B------:R-:W-:Y:S02]  /*0680*/  LEA.HI.X.SX32 R5, R5, UR7, 0x1, P1 ;  /* 0x0000000705057c11 */ /* 0x000fe400088f0eff */
[----:B------:R-:W-:Y:S01]  /*0690*/  LEA.HI.X.SX32 R7, R7, UR7, 0x1, P0 ;  /* 0x0000000707077c11 */ /* 0x000fe200080f0eff */
[----:B------:R-:W2:Y:S01]  /*06a0*/  LDG.E.U8 R9, desc[UR4][R8.64] ;  /* 0x0000000408097981 */ /* 0x000ea2000c1e1100 */
[----:B-1----:R-:W-:-:S04]  /*06b0*/  IADD3 R14, P0, PT, R29, UR6, RZ ;  /* 0x000000061d0e7c10 */ /* 0x002fc8000ff1e0ff */
[----:B------:R-:W-:Y:S01]  /*06c0*/  LEA.HI.X.SX32 R15, R29, UR7, 0x1, P0 ;  /* 0x000000071d0f7c11 */ /* 0x000fe200080f0eff */
[----:B------:R-:W2:Y:S04]  /*06d0*/  LDG.E.U8 R7, desc[UR4][R6.64] ;  /* 0x0000000406077981 */ /* 0x000ea8000c1e1100 */
[----:B------:R0:W2:Y:S04]  /*06e0*/  LDG.E.U8 R8, desc[UR4][R4.64] ;  /* 0x0000000404087981 */ /* 0x0000a8000c1e1100 */
[----:B------:R1:W2:Y:S01]  /*06f0*/  LDG.E.U8 R6, desc[UR4][R14.64] ;  /* 0x000000040e067981 */ /* 0x0002a2000c1e1100 */
[----:B0-----:R-:W-:-:S04]  /*0700*/  IADD3 R4, P0, PT, R18, UR6, RZ ;  /* 0x0000000612047c10 */ /* 0x001fc8000ff1e0ff */
[----:B------:R-:W-:Y:S01]  /*0710*/  LEA.HI.X.SX32 R5, R18, UR7, 0x1, P0 ;  /* 0x0000000712057c11 */ /* 0x000fe200080f0eff */
[----:B------:R-:W-:-:S05]  /*0720*/  IMAD R18, R27, UR8, R16 ;  /* 0x000000081b127c24 */ /* 0x000fca000f8e0210 */
[C---:B-1----:R-:W-:Y:S01]  /*0730*/  IADD3 R14, P0, PT, R18.reuse, UR6, RZ ;  /* 0x00000006120e7c10 */ /* 0x042fe2000ff1e0ff */
[----:B------:R-:W2:Y:S03]  /*0740*/  LDG.E.U8 R5, desc[UR4][R4.64] ;  /* 0x0000000404057981 */ /* 0x000ea6000c1e1100 */
[----:B------:R-:W-:Y:S01]  /*0750*/  LEA.HI.X.SX32 R15, R18, UR7, 0x1, P0 ;  /* 0x00000007120f7c11 */ /* 0x000fe200080f0eff */
[--C-:B------:R-:W-:Y:S02]  /*0760*/  IMAD R18, R17, UR8, R16.reuse ;  /* 0x0000000811127c24 */ /* 0x100fe4000f8e0210 */
[----:B------:R-:W-:Y:S02]  /*0770*/  IMAD R16, R19, UR8, R16 ;  /* 0x0000000813107c24 */ /* 0x000fe4000f8e0210 */
[--C-:B------:R-:W-:Y:S01]  /*0780*/  IMAD R17, R17, UR8, R28.reuse ;  /* 0x0000000811117c24 */ /* 0x100fe2000f8e021c */
[----:B------:R0:W2:Y:S01]  /*0790*/  LDG.E.U8 R4, desc[UR4][R14.64] ;  /* 0x000000040e047981 */ /* 0x0000a2000c1e1100 */
[----:B------:R-:W-:-:S02]  /*07a0*/  IMAD R19, R19, UR8, R28 ;  /* 0x0000000813137c24 */ /* 0x000fc4000f8e021c */
[----:B0-----:R-:W-:Y:S01]  /*07b0*/  IMAD R15, R27, UR8, R28 ;  /* 0x000000081b0f7c24 */ /* 0x001fe2000f8e021c */
[----:B------:R-:W-:-:S04]  /*07c0*/  IADD3 R28, P0, PT, R18, UR6, RZ ;  /* 0x00000006121c7c10 */ /* 0x000fc8000ff1e0ff */
[----:B------:R-:W-:-:S05]  /*07d0*/  LEA.HI.X.SX32 R29, R18, UR7, 0x1, P0 ;  /* 0x00000007121d7c11 */ /* 0x000fca00080f0eff */
[----:B------:R0:W2:Y:S02]  /*07e0*/  LDG.E.U8 R27, desc[UR4][R28.64] ;  /* 0x000000041c1b7981 */ /* 0x0000a4000c1e1100 */
[----:B0-----:R-:W-:-:S04]  /*07f0*/  IADD3 R28, P0, PT, R16, UR6, RZ ;  /* 0x00000006101c7c10 */ /* 0x001fc8000ff1e0ff */
[----:B------:R-:W-:Y:S02]  /*0800*/  LEA.HI.X.SX32 R29, R16, UR7, 0x1, P0 ;  /* 0x00000007101d7c11 */ /* 0x000fe400080f0eff */
[----:B------:R-:W-:-:S03]  /*0810*/  IADD3 R14, P0, PT, R15, UR6, RZ ;  /* 0x000000060f0e7c10 */ /* 0x000fc6000ff1e0ff */
[----:B------:R-:W2:Y:S01]  /*0820*/  LDG.E.U8 R28, desc[UR4][R28.64] ;  /* 0x000000041c1c7981 */ /* 0x000ea2000c1e1100 */
[----:B------:R-:W-:Y:S02]  /*0830*/  LEA.HI.X.SX32 R15, R15, UR7, 0x1, P0 ;  /* 0x000000070f0f7c11 */ /* 0x000fe400080f0eff */
[----:B------:R-:W-:-:S03]  /*0840*/  IADD3 R16, P0, PT, R17, UR6, RZ ;  /* 0x0000000611107c10 */ /* 0x000fc6000ff1e0ff */
[----:B------:R-:W2:Y:S01]  /*0850*/  LDG.E.U8 R14, desc[UR4][R14.64] ;  /* 0x000000040e0e7981 */ /* 0x000ea2000c1e1100 */
[----:B------:R-:W-:Y:S02]  /*0860*/  LEA.HI.X.SX32 R17, R17, UR7, 0x1, P0 ;  /* 0x0000000711117c11 */ /* 0x000fe400080f0eff */
[----:B------:R-:W-:-:S04]  /*0870*/  IADD3 R18, P0, PT, R19, UR6, RZ ;  /* 0x0000000613127c10 */ /* 0x000fc8000ff1e0ff */
[----:B------:R-:W-:Y:S01]  /*0880*/  LEA.HI.X.SX32 R19, R19, UR7, 0x1, P0 ;  /* 0x0000000713137c11 */ /* 0x000fe200080f0eff */
[----:B------:R0:W2:Y:S04]  /*0890*/  LDG.E.U8 R15, desc[UR4][R16.64] ;  /* 0x00000004100f7981 */ /* 0x0000a8000c1e1100 */
[----:B------:R-:W2:Y:S01]  /*08a0*/  LDG.E.U8 R18, desc[UR4][R18.64] ;  /* 0x0000000412127981 */ /* 0x000ea2000c1e1100 */
[----:B0-----:R-:W-:-:S05]  /*08b0*/  IADD3 R16, P0, PT, R2, UR6, RZ ;  /* 0x0000000602107c10 */ /* 0x001fca000ff1e0ff */
[----:B------:R-:W-:Y:S01]  /*08c0*/  IMAD.X R17, RZ, RZ, UR7, P0 ;  /* 0x00000007ff117e24 */ /* 0x000fe200080e06ff */
[----:B-----5:R-:W-:Y:S01]  /*08d0*/  IADD3 R24, PT, PT, R24, R26, R3 ;  /* 0x0000001a18187210 */ /* 0x020fe20007ffe003 */
[----:B------:R-:W0:Y:S03]  /*08e0*/  LDCU.64 UR6, c[0x0][0x388] ;  /* 0x00007100ff0677ac */ /* 0x000e260008000a00 */
[----:B------:R-:W5:Y:S01]  /*08f0*/  LDG.E.U8 R3, desc[UR4][R16.64] ;  /* 0x0000000410037981 */ /* 0x000f62000c1e1100 */
[----:B---3--:R-:W-:-:S04]  /*0900*/  IADD3 R0, PT, PT, R25, R24, R0 ;  /* 0x0000001819007210 */ /* 0x008fc80007ffe000 */
[----:B----4-:R-:W-:-:S04]  /*0910*/  IADD3 R0, PT, PT, R22, R0, R23 ;  /* 0x0000000016007210 */ /* 0x010fc80007ffe017 */
[----:B------:R-:W-:Y:S02]  /*0920*/  IADD3 R0, PT, PT, R20, R0, R21 ;  /* 0x0000000014007210 */ /* 0x000fe40007ffe015 */
[----:B------:R-:W-:Y:S02]  /*0930*/  PLOP3.LUT P1, PT, PT, PT, PT, 0x8, 0x80 ;  /* 0x000000000080781c */ /* 0x000fe40003f2e170 */
[----:B0-----:R-:W-:Y:S02]  /*0940*/  IADD3 R2, P3, PT, R2, UR6, RZ ;  /* 0x0000000602027c10 */ /* 0x001fe4000ff7e0ff */
[----:B--2---:R-:W-:-:S04]  /*0950*/  IADD3 R0, PT, PT, R12, R0, R13 ;  /* 0x000000000c007210 */ /* 0x004fc80007ffe00d */
[----:B------:R-:W-:-:S04]  /*0960*/  IADD3 R0, PT, PT, R10, R0, R11 ;  /* 0x000000000a007210 */ /* 0x000fc80007ffe00b */
[----:B------:R-:W-:-:S04]  /*0970*/  IADD3 R0, PT, PT, R8, R0, R9 ;  /* 0x0000000008007210 */ /* 0x000fc80007ffe009 */
[----:B------:R-:W-:-:S04]  /*0980*/  IADD3 R0, PT, PT, R6, R0, R7 ;  /* 0x0000000006007210 */ /* 0x000fc80007ffe007 */
[----:B------:R-:W-:-:S04]  /*0990*/  IADD3 R0, PT, PT, R4, R0, R5 ;  /* 0x0000000004007210 */ /* 0x000fc80007ffe005 */
[----:B------:R-:W-:-:S04]  /*09a0*/  IADD3 R0, PT, PT, R28, R0, R27 ;  /* 0x000000001c007210 */ /* 0x000fc80007ffe01b */
[----:B------:R-:W-:-:S05]  /*09b0*/  IADD3 R15, PT, PT, R15, R0, R14 ;  /* 0x000000000f0f7210 */ /* 0x000fca0007ffe00e */
[----:B------:R-:W-:-:S04]  /*09c0*/  IMAD.IADD R15, R15, 0x1, R18 ;  /* 0x000000010f0f7824 */ /* 0x000fc800078e0212 */
[----:B------:R-:W-:-:S05]  /*09d0*/  VIADD R0, R15, 0xfffffff8 ;  /* 0xfffffff80f007836 */ /* 0x000fca0000000000 */
[----:B------:R-:W-:-:S04]  /*09e0*/  ISETP.GE.U32.AND P0, PT, R0, -0x3, PT ;  /* 0xfffffffd0000780c */ /* 0x000fc80003f06070 */
[----:B-----5:R-:W-:-:S13]  /*09f0*/  ISETP.EQ.AND P0, PT, R3, 0x1, !P0 ;  /* 0x000000010300780c */ /* 0x020fda0004702270 */
[----:B------:R-:W-:-:S04]  /*0a00*/  @!P0 ISETP.NE.AND P2, PT, R15, 0x6, PT ;  /* 0x000000060f00880c */ /* 0x000fc80003f45270 */
[----:B------:R-:W-:Y:S01]  /*0a10*/  @!P0 ISETP.NE.OR P1, PT, R3, RZ, !P2 ;  /* 0x000000ff0300820c */ /* 0x000fe20005725670 */
[----:B------:R-:W-:-:S03]  /*0a20*/  IMAD.X R3, RZ, RZ, UR7, P3 ;  /* 0x00000007ff037e24 */ /* 0x000fc600098e06ff */
[----:B------:R-:W-:-:S05]  /*0a30*/  SEL R5, RZ, 0x1, !P1 ;  /* 0x00000001ff057807 */ /* 0x000fca0004800000 */
[----:B------:R-:W-:Y:S01]  /*0a40*/  STG.E.U8 desc[UR4][R2.64], R5 ;  /* 0x0000000502007986 */ /* 0x000fe2000c101104 */
[----:B------:R-:W-:Y:S05]  /*0a50*/  EXIT ;  /* 0x000000000000794d */ /* 0x000fea0003800000 */
.L_x_0:
[----:B------:R-:W-:-:S00]  /*0a60*/  BRA `(.L_x_0) ;  /* 0xfffffffc00fc7947 */ /* 0x000fc0000383ffff */
[----:B------:R-:W-:-:S00]  /*0a70*/  NOP ;  /* 0x0000000000007918 */ /* 0x000fc00000000000 */
        /* <DEDUP_REMOVED lines=8> */
.L_x_1:


//--------------------- .nv.shared.reserved.0     --------------------------
	.section	.nv.shared.reserved.0,"aw",@nobits
	.weak		__nv_reservedSMEM_offset_0_alias
	.size		__nv_reservedSMEM_offset_0_alias, 0, 64
	.other		__nv_reservedSMEM_offset_0_alias,@"STO_CUDA_RESERVED_SHARED STV_DEFAULT"
__nv_reservedSMEM_offset_0_alias:
	.zero		0
	.zero		64


//--------------------- .nv.constant0._Z13evolve_kernelPhS_ --------------------------
	.section	.nv.constant0._Z13evolve_kernelPhS_,"a",@progbits
	.sectionflags	@""
	.align	4
.nv.constant0._Z13evolve_kernelPhS_:
	.zero		912


//--------------------- SYMBOLS --------------------------

	.type		.nv.reservedSmem.offset0,@object
	.size		.nv.reservedSmem.offset0,0x4
